//
// Generated by NVIDIA NVVM Compiler
//
// Compiler Build ID: CL-36424714
// Cuda compilation tools, release 13.0, V13.0.88
// Based on NVVM 20.0.0
//

.version 9.0
.target sm_100
.address_size 64

	// .globl	_Z20localMemoryOptimizedPfS_i

.visible .entry _Z20localMemoryOptimizedPfS_i(
	.param .u64 .ptr .align 1 _Z20localMemoryOptimizedPfS_i_param_0,
	.param .u64 .ptr .align 1 _Z20localMemoryOptimizedPfS_i_param_1,
	.param .u32 _Z20localMemoryOptimizedPfS_i_param_2
)
{
	.reg .pred 	%p<7>;
	.reg .b32 	%r<21>;
	.reg .b32 	%f<20>;
	.reg .b64 	%rd<10>;

	ld.param.u64 	%rd3, [_Z20localMemoryOptimizedPfS_i_param_0];
	ld.param.u64 	%rd4, [_Z20localMemoryOptimizedPfS_i_param_1];
	ld.param.u32 	%r11, [_Z20localMemoryOptimizedPfS_i_param_2];
	mov.u32 	%r12, %ctaid.x;
	mov.u32 	%r13, %ntid.x;
	mov.u32 	%r14, %tid.x;
	mad.lo.s32 	%r1, %r12, %r13, %r14;
	setp.ge.s32 	%p1, %r1, %r11;
	@%p1 bra 	$L__BB0_12;
	mul.lo.s32 	%r18, %r1, 100;
	or.b32  	%r19, %r18, 3;
	cvta.to.global.u64 	%rd5, %rd3;
	add.s64 	%rd1, %rd5, 8;
	mov.f32 	%f16, 0f00000000;
	mov.b32 	%r20, 3;
$L__BB0_2:
	mul.wide.s32 	%rd6, %r18, 4;
	add.s64 	%rd2, %rd1, %rd6;
	add.s32 	%r7, %r19, -2;
	add.s32 	%r16, %r19, -3;
	setp.ge.s32 	%p2, %r16, %r11;
	@%p2 bra 	$L__BB0_4;
	ld.global.f32 	%f11, [%rd2+-8];
	add.f32 	%f16, %f16, %f11;
$L__BB0_4:
	setp.ge.s32 	%p3, %r7, %r11;
	@%p3 bra 	$L__BB0_6;
	ld.global.f32 	%f12, [%rd2+-4];
	add.f32 	%f16, %f16, %f12;
$L__BB0_6:
	add.s32 	%r17, %r7, 1;
	setp.ge.s32 	%p4, %r17, %r11;
	@%p4 bra 	$L__BB0_8;
	ld.global.f32 	%f13, [%rd2];
	add.f32 	%f16, %f16, %f13;
$L__BB0_8:
	setp.ge.s32 	%p5, %r19, %r11;
	@%p5 bra 	$L__BB0_10;
	ld.global.f32 	%f14, [%rd2+4];
	add.f32 	%f16, %f16, %f14;
$L__BB0_10:
	add.s32 	%r20, %r20, 4;
	add.s32 	%r19, %r19, 4;
	add.s32 	%r18, %r18, 4;
	setp.ne.s32 	%p6, %r20, 103;
	@%p6 bra 	$L__BB0_2;
	cvta.to.global.u64 	%rd7, %rd4;
	mul.wide.s32 	%rd8, %r1, 4;
	add.s64 	%rd9, %rd7, %rd8;
	st.global.f32 	[%rd9], %f16;
$L__BB0_12:
	ret;

}


// ===== COMPILED SASS (sm_100) =====

	.target	sm_100

	.elftype	@"ET_EXEC"


//--------------------- .note.nv.tkinfo           --------------------------
	.section	.note.nv.tkinfo,"",@"SHT_NOTE"
	.sectionflags	@"SHF_NOTE_NV_TKINFO"
	.tkinfo
        /*0018*/ 	.word	0x00000002
        /*0030*/ 	.string	""
        /*0030*/ 	.string	"ptxas"
        /*0030*/ 	.string	"Cuda compilation tools, release 13.0, V13.0.88"
        /*0030*/ 	.string	"Build cuda_13.0.r13.0/compiler.36424714_0"
        /*0030*/ 	.string	"-arch sm_100 -m 64 "



//--------------------- .note.nv.cuinfo           --------------------------
	.section	.note.nv.cuinfo,"",@"SHT_NOTE"
	.sectionflags	@"SHF_NOTE_NV_CUINFO"
        /*0018*/ 	.short	0x0002
        /*001a*/ 	.short	0x0064
        /*001c*/ 	.short	0x0082
	.zero		2


//--------------------- .nv.info                  --------------------------
	.section	.nv.info,"",@"SHT_CUDA_INFO"
	.align	4


	//----- nvinfo : EIATTR_REGCOUNT
	.align		4
        /*0000*/ 	.byte	0x04, 0x2f
        /*0002*/ 	.short	(.L_1 - .L_0)
	.align		4
.L_0:
        /*0004*/ 	.word	index@(_Z20localMemoryOptimizedPfS_i)
        /*0008*/ 	.word	0x0000001c


	//----- nvinfo : EIATTR_FRAME_SIZE
	.align		4
.L_1:
        /*000c*/ 	.byte	0x04, 0x11
        /*000e*/ 	.short	(.L_3 - .L_2)
	.align		4
.L_2:
        /*0010*/ 	.word	index@(_Z20localMemoryOptimizedPfS_i)
        /*0014*/ 	.word	0x00000000


	//----- nvinfo : EIATTR_MIN_STACK_SIZE
	.align		4
.L_3:
        /*0018*/ 	.byte	0x04, 0x12
        /*001a*/ 	.short	(.L_5 - .L_4)
	.align		4
.L_4:
        /*001c*/ 	.word	index@(_Z20localMemoryOptimizedPfS_i)
        /*0020*/ 	.word	0x00000000
.L_5:


//--------------------- .nv.compat                --------------------------
	.section	.nv.compat,"",@"SHT_CUDA_COMPAT_INFO"
	.align	4
        /*0000*/ 	.byte	0x02, 0x09, 0x00, 0x00, 0x02, 0x02, 0x01, 0x00, 0x02, 0x05, 0x05, 0x00, 0x03, 0x07, 0x01, 0x01
        /*0010*/ 	.byte	0x02, 0x03, 0x00, 0x00, 0x02, 0x06, 0x01, 0x00, 0x04, 0x0b, 0x08, 0x00, 0x09, 0x00, 0x00, 0x00
        /*0020*/ 	.byte	0x00, 0x00, 0x00, 0x00


//--------------------- .nv.info._Z20localMemoryOptimizedPfS_i --------------------------
	.section	.nv.info._Z20localMemoryOptimizedPfS_i,"",@"SHT_CUDA_INFO"
	.sectionflags	@""
	.align	4


	//----- nvinfo : EIATTR_CUDA_API_VERSION
	.align		4
        /*0000*/ 	.byte	0x04, 0x37
        /*0002*/ 	.short	(.L_7 - .L_6)
.L_6:
        /*0004*/ 	.word	0x00000082


	//----- nvinfo : EIATTR_KPARAM_INFO
	.align		4
.L_7:
        /*0008*/ 	.byte	0x04, 0x17
        /*000a*/ 	.short	(.L_9 - .L_8)
.L_8:
        /*000c*/ 	.word	0x00000000
        /*0010*/ 	.short	0x0002
        /*0012*/ 	.short	0x0010
        /*0014*/ 	.byte	0x00, 0xf0, 0x11, 0x00


	//----- nvinfo : EIATTR_KPARAM_INFO
	.align		4
.L_9:
        /*0018*/ 	.byte	0x04, 0x17
        /*001a*/ 	.short	(.L_11 - .L_10)
.L_10:
        /*001c*/ 	.word	0x00000000
        /*0020*/ 	.short	0x0001
        /*0022*/ 	.short	0x0008
        /*0024*/ 	.byte	0x00, 0xf5, 0x21, 0x00


	//----- nvinfo : EIATTR_KPARAM_INFO
	.align		4
.L_11:
        /*0028*/ 	.byte	0x04, 0x17
        /*002a*/ 	.short	(.L_13 - .L_12)
.L_12:
        /*002c*/ 	.word	0x00000000
        /*0030*/ 	.short	0x0000
        /*0032*/ 	.short	0x0000
        /*0034*/ 	.byte	0x00, 0xf5, 0x21, 0x00


	//----- nvinfo : EIATTR_SPARSE_MMA_MASK
	.align		4
.L_13:
        /*0038*/ 	.byte	0x03, 0x50
        /*003a*/ 	.short	0x0000


	//----- nvinfo : EIATTR_MAXREG_COUNT
	.align		4
        /*003c*/ 	.byte	0x03, 0x1b
        /*003e*/ 	.short	0x00ff


	//----- nvinfo : EIATTR_MERCURY_ISA_VERSION
	.align		4
        /*0040*/ 	.byte	0x03, 0x5f
        /*0042*/ 	.short	0x0101


	//----- nvinfo : EIATTR_VRC_CTA_INIT_COUNT
	.align		4
        /*0044*/ 	.byte	0x02, 0x4a
	.zero		1
	.zero		1


	//----- nvinfo : EIATTR_EXIT_INSTR_OFFSETS
	.align		4
        /*0048*/ 	.byte	0x04, 0x1c
        /*004a*/ 	.short	(.L_15 - .L_14)


	//   ....[0]....
.L_14:
        /*004c*/ 	.word	0x00000070


	//   ....[1]....
        /*0050*/ 	.word	0x00001bb0


	//----- nvinfo : EIATTR_CBANK_PARAM_SIZE
	.align		4
.L_15:
        /*0054*/ 	.byte	0x03, 0x19
        /*0056*/ 	.short	0x0014


	//----- nvinfo : EIATTR_PARAM_CBANK
	.align		4
        /*0058*/ 	.byte	0x04, 0x0a
        /*005a*/ 	.short	(.L_17 - .L_16)
	.align		4
.L_16:
        /*005c*/ 	.word	index@(.nv.constant0._Z20localMemoryOptimizedPfS_i)
        /*0060*/ 	.short	0x0380
        /*0062*/ 	.short	0x0014


	//----- nvinfo : EIATTR_SW_WAR
	.align		4
.L_17:
        /*0064*/ 	.byte	0x04, 0x36
        /*0066*/ 	.short	(.L_19 - .L_18)
.L_18:
        /*0068*/ 	.word	0x00000008
.L_19:


//--------------------- .nv.callgraph             --------------------------
	.section	.nv.callgraph,"",@"SHT_CUDA_CALLGRAPH"
	.align	4
	.sectionentsize	8
	.align		4
        /*0000*/ 	.word	0x00000000
	.align		4
        /*0004*/ 	.word	0xffffffff
	.align		4
        /*0008*/ 	.word	0x00000000
	.align		4
        /*000c*/ 	.word	0xfffffffe
	.align		4
        /*0010*/ 	.word	0x00000000
	.align		4
        /*0014*/ 	.word	0xfffffffd
	.align		4
        /*0018*/ 	.word	0x00000000
	.align		4
        /*001c*/ 	.word	0xfffffffc


//--------------------- .text._Z20localMemoryOptimizedPfS_i --------------------------
	.section	.text._Z20localMemoryOptimizedPfS_i,"ax",@progbits
	.align	128
        .global         _Z20localMemoryOptimizedPfS_i
        .type           _Z20localMemoryOptimizedPfS_i,@function
        .size           _Z20localMemoryOptimizedPfS_i,(.L_x_1 - _Z20localMemoryOptimizedPfS_i)
        .other          _Z20localMemoryOptimizedPfS_i,@"STO_CUDA_ENTRY STV_DEFAULT"
_Z20localMemoryOptimizedPfS_i:
.text._Z20localMemoryOptimizedPfS_i:
[----:B------:R-:W-:Y:S01]  /*0000*/  LDC R1, c[0x0][0x37c] ;  /* 0x0000df00ff017b82 */ /* 0x000fe20000000800 */
[----:B------:R-:W0:Y:S07]  /*0010*/  S2R R3, SR_TID.X ;  /* 0x0000000000037919 */ /* 0x000e2e0000002100 */
[----:B------:R-:W0:Y:S01]  /*0020*/  S2UR UR4, SR_CTAID.X ;  /* 0x00000000000479c3 */ /* 0x000e220000002500 */
[----:B------:R-:W1:Y:S07]  /*0030*/  LDCU UR8, c[0x0][0x390] ;  /* 0x00007200ff0877ac */ /* 0x000e6e0008000800 */
[----:B------:R-:W0:Y:S02]  /*0040*/  LDC R4, c[0x0][0x360] ;  /* 0x0000d800ff047b82 */ /* 0x000e240000000800 */
[----:B0-----:R-:W-:-:S05]  /*0050*/  IMAD R4, R4, UR4, R3 ;  /* 0x0000000404047c24 */ /* 0x001fca000f8e0203 */
[----:B-1----:R-:W-:-:S13]  /*0060*/  ISETP.GE.AND P0, PT, R4, UR8, PT ;  /* 0x0000000804007c0c */ /* 0x002fda000bf06270 */
[----:B------:R-:W-:Y:S05]  /*0070*/  @P0 EXIT ;  /* 0x000000000000094d */ /* 0x000fea0003800000 */
[----:B------:R-:W0:Y:S01]  /*0080*/  LDCU.64 UR4, c[0x0][0x380] ;  /* 0x00007000ff0477ac */ /* 0x000e220008000a00 */
[----:B------:R-:W-:Y:S01]  /*0090*/  IMAD R5, R4, 0x64, RZ ;  /* 0x0000006404057824 */ /* 0x000fe200078e02ff */
[----:B------:R-:W1:Y:S04]  /*00a0*/  LDCU.64 UR6, c[0x0][0x358] ;  /* 0x00006b00ff0677ac */ /* 0x000e680008000a00 */
[C---:B------:R-:W-:Y:S02]  /*00b0*/  ISETP.GE.AND P1, PT, R5.reuse, UR8, PT ;  /* 0x0000000805007c0c */ /* 0x040fe4000bf26270 */
[----:B------:R-:W-:-:S04]  /*00c0*/  IADD3 R0, PT, PT, R5, 0x1, RZ ;  /* 0x0000000105007810 */ /* 0x000fc80007ffe0ff */
[----:B------:R-:W-:Y:S01]  /*00d0*/  ISETP.GE.AND P0, PT, R0, UR8, PT ;  /* 0x0000000800007c0c */ /* 0x000fe2000bf06270 */
[----:B0-----:R-:W-:-:S04]  /*00e0*/  UIADD3 UR4, UP0, UPT, UR4, 0x8, URZ ;  /* 0x0000000804047890 */ /* 0x001fc8000ff1e0ff */
[----:B------:R-:W-:Y:S02]  /*00f0*/  UIADD3.X UR5, UPT, UPT, URZ, UR5, URZ, UP0, !UPT ;  /* 0x00000005ff057290 */ /* 0x000fe400087fe4ff */
[----:B------:R-:W-:-:S04]  /*0100*/  IMAD.U32 R2, RZ, RZ, UR4 ;  /* 0x00000004ff027e24 */ /* 0x000fc8000f8e00ff */
[----:B------:R-:W-:-:S03]  /*0110*/  MOV R3, UR5 ;  /* 0x0000000500037c02 */ /* 0x000fc60008000f00 */
[----:B------:R-:W-:-:S05]  /*0120*/  IMAD.WIDE R8, R5, 0x4, R2 ;  /* 0x0000000405087825 */ /* 0x000fca00078e0202 */
[----:B-1----:R-:W2:Y:S04]  /*0130*/  @!P1 LDG.E R12, desc[UR6][R8.64+-0x8] ;  /* 0xfffff806080c9981 */ /* 0x002ea8000c1e1900 */
[----:B------:R-:W3:Y:S01]  /*0140*/  @!P0 LDG.E R11, desc[UR6][R8.64+-0x4] ;  /* 0xfffffc06080b8981 */ /* 0x000ee2000c1e1900 */
[C---:B------:R-:W-:Y:S02]  /*0150*/  VIADD R0, R5.reuse, 0x2 ;  /* 0x0000000205007836 */ /* 0x040fe40000000000 */
[----:B------:R-:W-:-:S03]  /*0160*/  VIADD R7, R5, 0x4 ;  /* 0x0000000405077836 */ /* 0x000fc60000000000 */
[----:B------:R-:W-:Y:S02]  /*0170*/  ISETP.GE.AND P4, PT, R0, UR8, PT ;  /* 0x0000000800007c0c */ /* 0x000fe4000bf86270 */
[----:B------:R-:W-:Y:S02]  /*0180*/  IADD3 R0, PT, PT, R5, 0x3, RZ ;  /* 0x0000000305007810 */ /* 0x000fe40007ffe0ff */
[----:B------:R-:W-:Y:S02]  /*0190*/  ISETP.GE.AND P5, PT, R7, UR8, PT ;  /* 0x0000000807007c0c */ /* 0x000fe4000bfa6270 */
[----:B------:R-:W-:Y:S02]  /*01a0*/  ISETP.GE.AND P6, PT, R0, UR8, PT ;  /* 0x0000000800007c0c */ /* 0x000fe4000bfc6270 */
[----:B------:R-:W-:-:S04]  /*01b0*/  IADD3 R0, PT, PT, R5, 0x5, RZ ;  /* 0x0000000505007810 */ /* 0x000fc80007ffe0ff */
[----:B------:R-:W-:Y:S01]  /*01c0*/  ISETP.GE.AND P2, PT, R0, UR8, PT ;  /* 0x0000000800007c0c */ /* 0x000fe2000bf46270 */
[----:B------:R-:W-:Y:S01]  /*01d0*/  VIADD R0, R5, 0x6 ;  /* 0x0000000605007836 */ /* 0x000fe20000000000 */
[----:B------:R-:W4:Y:S01]  /*01e0*/  @!P4 LDG.E R13, desc[UR6][R8.64] ;  /* 0x00000006080dc981 */ /* 0x000f22000c1e1900 */
[----:B------:R-:W-:-:S03]  /*01f0*/  IMAD.WIDE R6, R7, 0x4, R2 ;  /* 0x0000000407067825 */ /* 0x000fc600078e0202 */
[----:B------:R-:W-:Y:S01]  /*0200*/  ISETP.GE.AND P3, PT, R0, UR8, PT ;  /* 0x0000000800007c0c */ /* 0x000fe2000bf66270 */
[----:B------:R0:W5:Y:S01]  /*0210*/  @!P6 LDG.E R15, desc[UR6][R8.64+0x4] ;  /* 0x00000406080fe981 */ /* 0x000162000c1e1900 */
[----:B------:R-:W-:Y:S02]  /*0220*/  HFMA2 R0, -RZ, RZ, 0, 0 ;  /* 0x00000000ff007431 */ /* 0x000fe400000001ff */
[C---:B------:R-:W-:Y:S01]  /*0230*/  VIADD R10, R5.reuse, 0x7 ;  /* 0x00000007050a7836 */ /* 0x040fe20000000000 */
[----:B------:R-:W5:Y:S01]  /*0240*/  @!P5 LDG.E R17, desc[UR6][R6.64+-0x8] ;  /* 0xfffff8060611d981 */ /* 0x000f62000c1e1900 */
[----:B------:R-:W-:-:S03]  /*0250*/  IADD3 R23, PT, PT, R5, 0x8, RZ ;  /* 0x0000000805177810 */ /* 0x000fc60007ffe0ff */
[----:B------:R-:W5:Y:S02]  /*0260*/  @!P2 LDG.E R19, desc[UR6][R6.64+-0x4] ;  /* 0xfffffc060613a981 */ /* 0x000f64000c1e1900 */
[----:B0-----:R-:W-:-:S04]  /*0270*/  IMAD.WIDE R8, R23, 0x4, R2 ;  /* 0x0000000417087825 */ /* 0x001fc800078e0202 */
[----:B--2---:R-:W-:Y:S01]  /*0280*/  @!P1 FADD R0, RZ, R12 ;  /* 0x0000000cff009221 */ /* 0x004fe20000000000 */
[----:B------:R-:W-:-:S03]  /*0290*/  ISETP.GE.AND P1, PT, R10, UR8, PT ;  /* 0x000000080a007c0c */ /* 0x000fc6000bf26270 */
[----:B---3--:R-:W-:Y:S01]  /*02a0*/  @!P0 FADD R0, R0, R11 ;  /* 0x0000000b00008221 */ /* 0x008fe20000000000 */
[----:B------:R-:W-:Y:S01]  /*02b0*/  ISETP.GE.AND P0, PT, R23, UR8, PT ;  /* 0x0000000817007c0c */ /* 0x000fe2000bf06270 */
[----:B------:R-:W2:Y:S08]  /*02c0*/  @!P3 LDG.E R11, desc[UR6][R6.64] ;  /* 0x00000006060bb981 */ /* 0x000eb0000c1e1900 */
[----:B------:R0:W3:Y:S04]  /*02d0*/  @!P1 LDG.E R21, desc[UR6][R6.64+0x4] ;  /* 0x0000040606159981 */ /* 0x0000e8000c1e1900 */
[----:B------:R-:W3:Y:S01]  /*02e0*/  @!P0 LDG.E R23, desc[UR6][R8.64+-0x8] ;  /* 0xfffff80608178981 */ /* 0x000ee2000c1e1900 */
[C---:B------:R-:W-:Y:S01]  /*02f0*/  VIADD R10, R5.reuse, 0x9 ;  /* 0x00000009050a7836 */ /* 0x040fe20000000000 */
[----:B------:R-:W-:Y:S01]  /*0300*/  IADD3 R12, PT, PT, R5, 0xa, RZ ;  /* 0x0000000a050c7810 */ /* 0x000fe20007ffe0ff */
[----:B----4-:R-:W-:-:S03]  /*0310*/  @!P4 FADD R0, R0, R13 ;  /* 0x0000000d0000c221 */ /* 0x010fc60000000000 */
[----:B------:R-:W-:Y:S01]  /*0320*/  ISETP.GE.AND P4, PT, R10, UR8, PT ;  /* 0x000000080a007c0c */ /* 0x000fe2000bf86270 */
[C---:B------:R-:W-:Y:S02]  /*0330*/  VIADD R10, R5.reuse, 0xb ;  /* 0x0000000b050a7836 */ /* 0x040fe40000000000 */
[----:B-----5:R-:W-:Y:S01]  /*0340*/  @!P6 FADD R0, R0, R15 ;  /* 0x0000000f0000e221 */ /* 0x020fe20000000000 */
[----:B------:R-:W-:Y:S02]  /*0350*/  ISETP.GE.AND P6, PT, R12, UR8, PT ;  /* 0x000000080c007c0c */ /* 0x000fe4000bfc6270 */
[C---:B0-----:R-:W-:Y:S01]  /*0360*/  IADD3 R7, PT, PT, R5.reuse, 0xc, RZ ;  /* 0x0000000c05077810 */ /* 0x041fe20007ffe0ff */
[----:B------:R-:W-:Y:S01]  /*0370*/  @!P5 FADD R0, R0, R17 ;  /* 0x000000110000d221 */ /* 0x000fe20000000000 */
[----:B------:R-:W-:Y:S01]  /*0380*/  ISETP.GE.AND P5, PT, R10, UR8, PT ;  /* 0x000000080a007c0c */ /* 0x000fe2000bfa6270 */
[----:B------:R-:W-:Y:S02]  /*0390*/  VIADD R6, R5, 0xd ;  /* 0x0000000d05067836 */ /* 0x000fe40000000000 */
[----:B------:R-:W-:Y:S01]  /*03a0*/  @!P2 FADD R0, R0, R19 ;  /* 0x000000130000a221 */ /* 0x000fe20000000000 */
[----:B------:R-:W-:Y:S01]  /*03b0*/  ISETP.GE.AND P2, PT, R7, UR8, PT ;  /* 0x0000000807007c0c */ /* 0x000fe2000bf46270 */
[----:B------:R-:W4:Y:S04]  /*03c0*/  @!P4 LDG.E R13, desc[UR6][R8.64+-0x4] ;  /* 0xfffffc06080dc981 */ /* 0x000f28000c1e1900 */
[----:B------:R-:W5:Y:S01]  /*03d0*/  @!P6 LDG.E R15, desc[UR6][R8.64] ;  /* 0x00000006080fe981 */ /* 0x000f62000c1e1900 */
[----:B------:R-:W-:Y:S01]  /*03e0*/  IADD3 R10, PT, PT, R5, 0xe, RZ ;  /* 0x0000000e050a7810 */ /* 0x000fe20007ffe0ff */
[----:B--2---:R-:W-:Y:S01]  /*03f0*/  @!P3 FADD R0, R0, R11 ;  /* 0x0000000b0000b221 */ /* 0x004fe20000000000 */
[----:B------:R-:W-:Y:S01]  /*0400*/  ISETP.GE.AND P3, PT, R6, UR8, PT ;  /* 0x0000000806007c0c */ /* 0x000fe2000bf66270 */
[----:B------:R-:W-:Y:S01]  /*0410*/  IMAD.WIDE R6, R7, 0x4, R2 ;  /* 0x0000000407067825 */ /* 0x000fe200078e0202 */
[----:B------:R0:W2:Y:S04]  /*0420*/  @!P5 LDG.E R11, desc[UR6][R8.64+0x4] ;  /* 0x00000406080bd981 */ /* 0x0000a8000c1e1900 */
[----:B------:R-:W2:Y:S01]  /*0430*/  @!P2 LDG.E R17, desc[UR6][R6.64+-0x8] ;  /* 0xfffff8060611a981 */ /* 0x000ea2000c1e1900 */
[----:B---3--:R-:W-:Y:S01]  /*0440*/  @!P1 FADD R0, R0, R21 ;  /* 0x0000001500009221 */ /* 0x008fe20000000000 */
[----:B------:R-:W-:Y:S01]  /*0450*/  ISETP.GE.AND P1, PT, R10, UR8, PT ;  /* 0x000000080a007c0c */ /* 0x000fe2000bf26270 */
[----:B------:R-:W-:-:S02]  /*0460*/  VIADD R10, R5, 0xf ;  /* 0x0000000f050a7836 */ /* 0x000fc40000000000 */
[----:B------:R-:W-:Y:S02]  /*0470*/  @!P0 FADD R0, R0, R23 ;  /* 0x0000001700008221 */ /* 0x000fe40000000000 */
[----:B------:R-:W3:Y:S01]  /*0480*/  @!P3 LDG.E R19, desc[UR6][R6.64+-0x4] ;  /* 0xfffffc060613b981 */ /* 0x000ee2000c1e1900 */
[----:B------:R-:W-:-:S07]  /*0490*/  ISETP.GE.AND P0, PT, R10, UR8, PT ;  /* 0x000000080a007c0c */ /* 0x000fce000bf06270 */
[----:B------:R-:W3:Y:S06]  /*04a0*/  @!P1 LDG.E R21, desc[UR6][R6.64] ;  /* 0x0000000606159981 */ /* 0x000eec000c1e1900 */
[----:B------:R1:W3:Y:S01]  /*04b0*/  @!P0 LDG.E R23, desc[UR6][R6.64+0x4] ;  /* 0x0000040606178981 */ /* 0x0002e2000c1e1900 */
[C---:B0-----:R-:W-:Y:S01]  /*04c0*/  IADD3 R9, PT, PT, R5.reuse, 0x10, RZ ;  /* 0x0000001005097810 */ /* 0x041fe20007ffe0ff */
[----:B------:R-:W-:Y:S02]  /*04d0*/  VIADD R8, R5, 0x11 ;  /* 0x0000001105087836 */ /* 0x000fe40000000000 */
[----:B----4-:R-:W-:Y:S01]  /*04e0*/  @!P4 FADD R0, R0, R13 ;  /* 0x0000000d0000c221 */ /* 0x010fe20000000000 */
[----:B------:R-:W-:-:S02]  /*04f0*/  ISETP.GE.AND P4, PT, R9, UR8, PT ;  /* 0x0000000809007c0c */ /* 0x000fc4000bf86270 */
[C---:B------:R-:W-:Y:S01]  /*0500*/  IADD3 R10, PT, PT, R5.reuse, 0x12, RZ ;  /* 0x00000012050a7810 */ /* 0x040fe20007ffe0ff */
[----:B-----5:R-:W-:Y:S01]  /*0510*/  @!P6 FADD R0, R0, R15 ;  /* 0x0000000f0000e221 */ /* 0x020fe20000000000 */
[----:B------:R-:W-:Y:S01]  /*0520*/  ISETP.GE.AND P6, PT, R8, UR8, PT ;  /* 0x0000000808007c0c */ /* 0x000fe2000bfc6270 */
[----:B-1----:R-:W-:Y:S02]  /*0530*/  VIADD R6, R5, 0x13 ;  /* 0x0000001305067836 */ /* 0x002fe40000000000 */
[----:B------:R-:W-:Y:S01]  /*0540*/  IMAD.WIDE R8, R9, 0x4, R2 ;  /* 0x0000000409087825 */ /* 0x000fe200078e0202 */
[----:B------:R-:W-:-:S09]  /*0550*/  IADD3 R7, PT, PT, R5, 0x14, RZ ;  /* 0x0000001405077810 */ /* 0x000fd20007ffe0ff */
[----:B------:R-:W4:Y:S01]  /*0560*/  @!P6 LDG.E R13, desc[UR6][R8.64+-0x4] ;  /* 0xfffffc06080de981 */ /* 0x000f22000c1e1900 */
[----:B--2---:R-:W-:Y:S01]  /*0570*/  @!P5 FADD R0, R0, R11 ;  /* 0x0000000b0000d221 */ /* 0x004fe20000000000 */
[----:B------:R-:W-:Y:S02]  /*0580*/  ISETP.GE.AND P5, PT, R10, UR8, PT ;  /* 0x000000080a007c0c */ /* 0x000fe4000bfa6270 */
[----:B------:R-:W2:Y:S01]  /*0590*/  @!P4 LDG.E R11, desc[UR6][R8.64+-0x8] ;  /* 0xfffff806080bc981 */ /* 0x000ea2000c1e1900 */
[----:B------:R-:W-:Y:S01]  /*05a0*/  @!P2 FADD R0, R0, R17 ;  /* 0x000000110000a221 */ /* 0x000fe20000000000 */
[----:B------:R-:W-:Y:S02]  /*05b0*/  ISETP.GE.AND P2, PT, R6, UR8, PT ;  /* 0x0000000806007c0c */ /* 0x000fe4000bf46270 */
[----:B------:R-:W-:Y:S01]  /*05c0*/  IADD3 R6, PT, PT, R5, 0x15, RZ ;  /* 0x0000001505067810 */ /* 0x000fe20007ffe0ff */
[----:B---3--:R-:W-:Y:S01]  /*05d0*/  @!P3 FADD R0, R0, R19 ;  /* 0x000000130000b221 */ /* 0x008fe20000000000 */
[----:B------:R-:W-:-:S05]  /*05e0*/  ISETP.GE.AND P3, PT, R7, UR8, PT ;  /* 0x0000000807007c0c */ /* 0x000fca000bf66270 */
[----:B------:R-:W3:Y:S01]  /*05f0*/  @!P5 LDG.E R15, desc[UR6][R8.64] ;  /* 0x00000006080fd981 */ /* 0x000ee2000c1e1900 */
[----:B------:R-:W-:-:S03]  /*0600*/  VIADD R10, R5, 0x16 ;  /* 0x00000016050a7836 */ /* 0x000fc60000000000 */
[----:B------:R0:W5:Y:S01]  /*0610*/  @!P2 LDG.E R17, desc[UR6][R8.64+0x4] ;  /* 0x000004060811a981 */ /* 0x000162000c1e1900 */
[----:B------:R-:W-:Y:S01]  /*0620*/  @!P1 FADD R0, R0, R21 ;  /* 0x0000001500009221 */ /* 0x000fe20000000000 */
[----:B------:R-:W-:Y:S01]  /*0630*/  ISETP.GE.AND P1, PT, R6, UR8, PT ;  /* 0x0000000806007c0c */ /* 0x000fe2000bf26270 */
[----:B------:R-:W-:-:S04]  /*0640*/  IMAD.WIDE R6, R7, 0x4, R2 ;  /* 0x0000000407067825 */ /* 0x000fc800078e0202 */
[----:B------:R-:W-:Y:S01]  /*0650*/  @!P0 FADD R0, R0, R23 ;  /* 0x0000001700008221 */ /* 0x000fe20000000000 */
[----:B------:R-:W-:Y:S01]  /*0660*/  ISETP.GE.AND P0, PT, R10, UR8, PT ;  /* 0x000000080a007c0c */ /* 0x000fe2000bf06270 */
[----:B------:R-:W5:Y:S06]  /*0670*/  @!P3 LDG.E R19, desc[UR6][R6.64+-0x8] ;  /* 0xfffff8060613b981 */ /* 0x000f6c000c1e1900 */
[----:B------:R-:W5:Y:S06]  /*0680*/  @!P1 LDG.E R21, desc[UR6][R6.64+-0x4] ;  /* 0xfffffc0606159981 */ /* 0x000f6c000c1e1900 */
[----:B------:R-:W5:Y:S01]  /*0690*/  @!P0 LDG.E R23, desc[UR6][R6.64] ;  /* 0x0000000606178981 */ /* 0x000f62000c1e1900 */
[----:B------:R-:W-:-:S02]  /*06a0*/  IADD3 R10, PT, PT, R5, 0x17, RZ ;  /* 0x00000017050a7810 */ /* 0x000fc40007ffe0ff */
[C---:B0-----:R-:W-:Y:S01]  /*06b0*/  IADD3 R9, PT, PT, R5.reuse, 0x18, RZ ;  /* 0x0000001805097810 */ /* 0x041fe20007ffe0ff */
[C---:B------:R-:W-:Y:S02]  /*06c0*/  VIADD R8, R5.reuse, 0x19 ;  /* 0x0000001905087836 */ /* 0x040fe40000000000 */
[----:B------:R-:W-:Y:S02]  /*06d0*/  VIADD R25, R5, 0x1c ;  /* 0x0000001c05197836 */ /* 0x000fe40000000000 */
[----:B--2---:R-:W-:Y:S01]  /*06e0*/  @!P4 FADD R0, R0, R11 ;  /* 0x0000000b0000c221 */ /* 0x004fe20000000000 */
[----:B------:R-:W-:-:S03]  /*06f0*/  ISETP.GE.AND P4, PT, R10, UR8, PT ;  /* 0x000000080a007c0c */ /* 0x000fc6000bf86270 */
[----:B----4-:R-:W-:Y:S01]  /*0700*/  @!P6 FADD R0, R0, R13 ;  /* 0x0000000d0000e221 */ /* 0x010fe20000000000 */
[----:B------:R-:W-:Y:S02]  /*0710*/  ISETP.GE.AND P6, PT, R9, UR8, PT ;  /* 0x0000000809007c0c */ /* 0x000fe4000bfc6270 */
[----:B------:R-:W-:Y:S01]  /*0720*/  IADD3 R10, PT, PT, R5, 0x1a, RZ ;  /* 0x0000001a050a7810 */ /* 0x000fe20007ffe0ff */
[----:B---3--:R-:W-:Y:S01]  /*0730*/  @!P5 FADD R0, R0, R15 ;  /* 0x0000000f0000d221 */ /* 0x008fe20000000000 */
[----:B------:R-:W-:Y:S01]  /*0740*/  ISETP.GE.AND P5, PT, R8, UR8, PT ;  /* 0x0000000808007c0c */ /* 0x000fe2000bfa6270 */
[----:B------:R-:W-:-:S04]  /*0750*/  IMAD.WIDE R8, R9, 0x4, R2 ;  /* 0x0000000409087825 */ /* 0x000fc800078e0202 */
[----:B------:R0:W2:Y:S01]  /*0760*/  @!P4 LDG.E R11, desc[UR6][R6.64+0x4] ;  /* 0x00000406060bc981 */ /* 0x0000a2000c1e1900 */
[----:B-----5:R-:W-:Y:S01]  /*0770*/  @!P2 FADD R0, R0, R17 ;  /* 0x000000110000a221 */ /* 0x020fe20000000000 */
[----:B------:R-:W-:Y:S02]  /*0780*/  ISETP.GE.AND P2, PT, R10, UR8, PT ;  /* 0x000000080a007c0c */ /* 0x000fe4000bf46270 */
[C---:B------:R-:W-:Y:S01]  /*0790*/  IADD3 R10, PT, PT, R5.reuse, 0x1b, RZ ;  /* 0x0000001b050a7810 */ /* 0x040fe20007ffe0ff */
[----:B------:R-:W3:Y:S01]  /*07a0*/  @!P6 LDG.E R13, desc[UR6][R8.64+-0x8] ;  /* 0xfffff806080de981 */ /* 0x000ee2000c1e1900 */
[----:B------:R-:W-:Y:S02]  /*07b0*/  @!P3 FADD R0, R0, R19 ;  /* 0x000000130000b221 */ /* 0x000fe40000000000 */
[----:B------:R-:W-:Y:S01]  /*07c0*/  ISETP.GE.AND P3, PT, R10, UR8, PT ;  /* 0x000000080a007c0c */ /* 0x000fe2000bf66270 */
[----:B------:R-:W4:Y:S01]  /*07d0*/  @!P5 LDG.E R15, desc[UR6][R8.64+-0x4] ;  /* 0xfffffc06080fd981 */ /* 0x000f22000c1e1900 */
[----:B0-----:R-:W-:Y:S01]  /*07e0*/  IADD3 R6, PT, PT, R5, 0x1d, RZ ;  /* 0x0000001d05067810 */ /* 0x001fe20007ffe0ff */
[----:B------:R-:W-:-:S04]  /*07f0*/  @!P1 FADD R0, R0, R21 ;  /* 0x0000001500009221 */ /* 0x000fc80000000000 */
[----:B------:R-:W5:Y:S01]  /*0800*/  @!P2 LDG.E R17, desc[UR6][R8.64] ;  /* 0x000000060811a981 */ /* 0x000f62000c1e1900 */
[----:B------:R-:W-:Y:S01]  /*0810*/  ISETP.GE.AND P1, PT, R25, UR8, PT ;  /* 0x0000000819007c0c */ /* 0x000fe2000bf26270 */
[----:B------:R-:W-:Y:S01]  /*0820*/  @!P0 FADD R0, R0, R23 ;  /* 0x0000001700008221 */ /* 0x000fe20000000000 */
[----:B------:R-:W-:-:S03]  /*0830*/  ISETP.GE.AND P0, PT, R6, UR8, PT ;  /* 0x0000000806007c0c */ /* 0x000fc6000bf06270 */
[----:B------:R0:W5:Y:S01]  /*0840*/  @!P3 LDG.E R19, desc[UR6][R8.64+0x4] ;  /* 0x000004060813b981 */ /* 0x000162000c1e1900 */
[----:B------:R-:W-:-:S07]  /*0850*/  IMAD.WIDE R6, R25, 0x4, R2 ;  /* 0x0000000419067825 */ /* 0x000fce00078e0202 */
[----:B------:R-:W5:Y:S04]  /*0860*/  @!P1 LDG.E R21, desc[UR6][R6.64+-0x8] ;  /* 0xfffff80606159981 */ /* 0x000f68000c1e1900 */
[----:B------:R-:W5:Y:S01]  /*0870*/  @!P0 LDG.E R23, desc[UR6][R6.64+-0x4] ;  /* 0xfffffc0606178981 */ /* 0x000f62000c1e1900 */
[C---:B------:R-:W-:Y:S01]  /*0880*/  IADD3 R12, PT, PT, R5.reuse, 0x1e, RZ ;  /* 0x0000001e050c7810 */ /* 0x040fe20007ffe0ff */
[C---:B------:R-:W-:Y:S01]  /*0890*/  VIADD R10, R5.reuse, 0x1f ;  /* 0x0000001f050a7836 */ /* 0x040fe20000000000 */
[C---:B0-----:R-:W-:Y:S02]  /*08a0*/  IADD3 R8, PT, PT, R5.reuse, 0x21, RZ ;  /* 0x0000002105087810 */ /* 0x041fe40007ffe0ff */
[----:B------:R-:W-:Y:S01]  /*08b0*/  IADD3 R25, PT, PT, R5, 0x24, RZ ;  /* 0x0000002405197810 */ /* 0x000fe20007ffe0ff */
[----:B--2---:R-:W-:Y:S01]  /*08c0*/  @!P4 FADD R0, R0, R11 ;  /* 0x0000000b0000c221 */ /* 0x004fe20000000000 */
[----:B------:R-:W-:-:S03]  /*08d0*/  ISETP.GE.AND P4, PT, R12, UR8, PT ;  /* 0x000000080c007c0c */ /* 0x000fc6000bf86270 */
[----:B---3--:R-:W-:Y:S01]  /*08e0*/  @!P6 FADD R0, R0, R13 ;  /* 0x0000000d0000e221 */ /* 0x008fe20000000000 */
[----:B------:R-:W-:Y:S02]  /*08f0*/  ISETP.GE.AND P6, PT, R10, UR8, PT ;  /* 0x000000080a007c0c */ /* 0x000fe4000bfc6270 */
[----:B------:R-:W-:Y:S01]  /*0900*/  IADD3 R13, PT, PT, R5, 0x20, RZ ;  /* 0x00000020050d7810 */ /* 0x000fe20007ffe0ff */
[----:B----4-:R-:W-:-:S03]  /*0910*/  @!P5 FADD R0, R0, R15 ;  /* 0x0000000f0000d221 */ /* 0x010fc60000000000 */
[----:B------:R-:W-:-:S03]  /*0920*/  ISETP.GE.AND P5, PT, R13, UR8, PT ;  /* 0x000000080d007c0c */ /* 0x000fc6000bfa6270 */
[----:B------:R-:W2:Y:S01]  /*0930*/  @!P4 LDG.E R11, desc[UR6][R6.64] ;  /* 0x00000006060bc981 */ /* 0x000ea2000c1e1900 */
[----:B------:R-:W-:Y:S02]  /*0940*/  VIADD R10, R5, 0x22 ;  /* 0x00000022050a7836 */ /* 0x000fe40000000000 */
[----:B-----5:R-:W-:Y:S01]  /*0950*/  @!P2 FADD R0, R0, R17 ;  /* 0x000000110000a221 */ /* 0x020fe20000000000 */
[----:B------:R-:W-:Y:S01]  /*0960*/  ISETP.GE.AND P2, PT, R8, UR8, PT ;  /* 0x0000000808007c0c */ /* 0x000fe2000bf46270 */
[----:B------:R-:W-:Y:S02]  /*0970*/  IMAD.WIDE R8, R13, 0x4, R2 ;  /* 0x000000040d087825 */ /* 0x000fe400078e0202 */
[----:B------:R0:W3:Y:S02]  /*0980*/  @!P6 LDG.E R13, desc[UR6][R6.64+0x4] ;  /* 0x00000406060de981 */ /* 0x0000e4000c1e1900 */
[----:B------:R-:W-:Y:S01]  /*0990*/  @!P3 FADD R0, R0, R19 ;  /* 0x000000130000b221 */ /* 0x000fe20000000000 */
[----:B------:R-:W-:Y:S01]  /*09a0*/  ISETP.GE.AND P3, PT, R10, UR8, PT ;  /* 0x000000080a007c0c */ /* 0x000fe2000bf66270 */
[----:B------:R-:W4:Y:S01]  /*09b0*/  @!P5 LDG.E R15, desc[UR6][R8.64+-0x8] ;  /* 0xfffff806080fd981 */ /* 0x000f22000c1e1900 */
[----:B------:R-:W-:Y:S01]  /*09c0*/  IADD3 R10, PT, PT, R5, 0x23, RZ ;  /* 0x00000023050a7810 */ /* 0x000fe20007ffe0ff */
[----:B------:R-:W-:-:S03]  /*09d0*/  @!P1 FADD R0, R0, R21 ;  /* 0x0000001500009221 */ /* 0x000fc60000000000 */
[----:B------:R-:W-:Y:S01]  /*09e0*/  ISETP.GE.AND P1, PT, R10, UR8, PT ;  /* 0x000000080a007c0c */ /* 0x000fe2000bf26270 */
[----:B------:R-:W5:Y:S01]  /*09f0*/  @!P2 LDG.E R17, desc[UR6][R8.64+-0x4] ;  /* 0xfffffc060811a981 */ /* 0x000f62000c1e1900 */
[----:B------:R-:W-:Y:S01]  /*0a00*/  @!P0 FADD R0, R0, R23 ;  /* 0x0000001700008221 */ /* 0x000fe20000000000 */
[----:B------:R-:W-:-:S04]  /*0a10*/  ISETP.GE.AND P0, PT, R25, UR8, PT ;  /* 0x0000000819007c0c */ /* 0x000fc8000bf06270 */
[----:B------:R-:W5:Y:S01]  /*0a20*/  @!P3 LDG.E R19, desc[UR6][R8.64] ;  /* 0x000000060813b981 */ /* 0x000f62000c1e1900 */
[----:B0-----:R-:W-:-:S05]  /*0a30*/  IMAD.WIDE R6, R25, 0x4, R2 ;  /* 0x0000000419067825 */ /* 0x001fca00078e0202 */
[----:B------:R0:W5:Y:S04]  /*0a40*/  @!P1 LDG.E R21, desc[UR6][R8.64+0x4] ;  /* 0x0000040608159981 */ /* 0x000168000c1e1900 */
[----:B------:R-:W5:Y:S01]  /*0a50*/  @!P0 LDG.E R23, desc[UR6][R6.64+-0x8] ;  /* 0xfffff80606178981 */ /* 0x000f62000c1e1900 */
[C---:B------:R-:W-:Y:S02]  /*0a60*/  VIADD R10, R5.reuse, 0x25 ;  /* 0x00000025050a7836 */ /* 0x040fe40000000000 */
[C---:B0-----:R-:W-:Y:S01]  /*0a70*/  VIADD R9, R5.reuse, 0x28 ;  /* 0x0000002805097836 */ /* 0x041fe20000000000 */
[----:B------:R-:W-:Y:S01]  /*0a80*/  IADD3 R8, PT, PT, R5, 0x29, RZ ;  /* 0x0000002905087810 */ /* 0x000fe20007ffe0ff */
[----:B--2---:R-:W-:Y:S01]  /*0a90*/  @!P4 FADD R0, R0, R11 ;  /* 0x0000000b0000c221 */ /* 0x004fe20000000000 */
[----:B------:R-:W-:-:S02]  /*0aa0*/  ISETP.GE.AND P4, PT, R10, UR8, PT ;  /* 0x000000080a007c0c */ /* 0x000fc4000bf86270 */
[C---:B------:R-:W-:Y:S02]  /*0ab0*/  IADD3 R11, PT, PT, R5.reuse, 0x26, RZ ;  /* 0x00000026050b7810 */ /* 0x040fe40007ffe0ff */
[----:B------:R-:W-:Y:S01]  /*0ac0*/  IADD3 R10, PT, PT, R5, 0x27, RZ ;  /* 0x00000027050a7810 */ /* 0x000fe20007ffe0ff */
[----:B---3--:R-:W-:Y:S01]  /*0ad0*/  @!P6 FADD R0, R0, R13 ;  /* 0x0000000d0000e221 */ /* 0x008fe20000000000 */
[----:B------:R-:W-:-:S03]  /*0ae0*/  ISETP.GE.AND P6, PT, R11, UR8, PT ;  /* 0x000000080b007c0c */ /* 0x000fc6000bfc6270 */
[----:B----4-:R-:W-:Y:S01]  /*0af0*/  @!P5 FADD R0, R0, R15 ;  /* 0x0000000f0000d221 */ /* 0x010fe20000000000 */
[----:B------:R-:W-:-:S03]  /*0b00*/  ISETP.GE.AND P5, PT, R10, UR8, PT ;  /* 0x000000080a007c0c */ /* 0x000fc6000bfa6270 */
[----:B------:R-:W2:Y:S01]  /*0b10*/  @!P4 LDG.E R11, desc[UR6][R6.64+-0x4] ;  /* 0xfffffc06060bc981 */ /* 0x000ea2000c1e1900 */
[----:B-----5:R-:W-:Y:S01]  /*0b20*/  @!P2 FADD R0, R0, R17 ;  /* 0x000000110000a221 */ /* 0x020fe20000000000 */
[----:B------:R-:W-:-:S04]  /*0b30*/  ISETP.GE.AND P2, PT, R9, UR8, PT ;  /* 0x0000000809007c0c */ /* 0x000fc8000bf46270 */
[----:B------:R-:W3:Y:S01]  /*0b40*/  @!P6 LDG.E R13, desc[UR6][R6.64] ;  /* 0x00000006060de981 */ /* 0x000ee2000c1e1900 */
[----:B------:R-:W-:Y:S01]  /*0b50*/  @!P3 FADD R0, R0, R19 ;  /* 0x000000130000b221 */ /* 0x000fe20000000000 */
[----:B------:R-:W-:Y:S01]  /*0b60*/  ISETP.GE.AND P3, PT, R8, UR8, PT ;  /* 0x0000000808007c0c */ /* 0x000fe2000bf66270 */
[----:B------:R-:W-:Y:S01]  /*0b70*/  IMAD.WIDE R8, R9, 0x4, R2 ;  /* 0x0000000409087825 */ /* 0x000fe200078e0202 */
[----:B------:R0:W4:Y:S01]  /*0b80*/  @!P5 LDG.E R15, desc[UR6][R6.64+0x4] ;  /* 0x00000406060fd981 */ /* 0x000122000c1e1900 */
[C---:B------:R-:W-:Y:S02]  /*0b90*/  IADD3 R10, PT, PT, R5.reuse, 0x2a, RZ ;  /* 0x0000002a050a7810 */ /* 0x040fe40007ffe0ff */
[----:B------:R-:W-:Y:S02]  /*0ba0*/  @!P1 FADD R0, R0, R21 ;  /* 0x0000001500009221 */ /* 0x000fe40000000000 */
[----:B------:R-:W-:Y:S01]  /*0bb0*/  ISETP.GE.AND P1, PT, R10, UR8, PT ;  /* 0x000000080a007c0c */ /* 0x000fe2000bf26270 */
[----:B------:R-:W5:Y:S01]  /*0bc0*/  @!P2 LDG.E R17, desc[UR6][R8.64+-0x8] ;  /* 0xfffff8060811a981 */ /* 0x000f62000c1e1900 */
[----:B------:R-:W-:-:S02]  /*0bd0*/  VIADD R10, R5, 0x2b ;  /* 0x0000002b050a7836 */ /* 0x000fc40000000000 */
[----:B------:R-:W-:Y:S02]  /*0be0*/  @!P0 FADD R0, R0, R23 ;  /* 0x0000001700008221 */ /* 0x000fe40000000000 */
[----:B------:R-:W5:Y:S01]  /*0bf0*/  @!P3 LDG.E R19, desc[UR6][R8.64+-0x4] ;  /* 0xfffffc060813b981 */ /* 0x000f62000c1e1900 */
[----:B------:R-:W-:-:S06]  /*0c00*/  ISETP.GE.AND P0, PT, R10, UR8, PT ;  /* 0x000000080a007c0c */ /* 0x000fcc000bf06270 */
[----:B------:R-:W5:Y:S07]  /*0c10*/  @!P1 LDG.E R21, desc[UR6][R8.64] ;  /* 0x0000000608159981 */ /* 0x000f6e000c1e1900 */
[----:B------:R1:W5:Y:S01]  /*0c20*/  @!P0 LDG.E R23, desc[UR6][R8.64+0x4] ;  /* 0x0000040608178981 */ /* 0x000362000c1e1900 */
[C---:B0-----:R-:W-:Y:S02]  /*0c30*/  IADD3 R7, PT, PT, R5.reuse, 0x2c, RZ ;  /* 0x0000002c05077810 */ /* 0x041fe40007ffe0ff */
[C---:B------:R-:W-:Y:S01]  /*0c40*/  IADD3 R6, PT, PT, R5.reuse, 0x2d, RZ ;  /* 0x0000002d05067810 */ /* 0x040fe20007ffe0ff */
[C---:B------:R-:W-:Y:S01]  /*0c50*/  VIADD R10, R5.reuse, 0x2e ;  /* 0x0000002e050a7836 */ /* 0x040fe20000000000 */
[----:B-1----:R-:W-:-:S02]  /*0c60*/  IADD3 R8, PT, PT, R5, 0x2f, RZ ;  /* 0x0000002f05087810 */ /* 0x002fc40007ffe0ff */
[----:B------:R-:W-:Y:S01]  /*0c70*/  IADD3 R9, PT, PT, R5, 0x30, RZ ;  /* 0x0000003005097810 */ /* 0x000fe20007ffe0ff */
[----:B--2---:R-:W-:Y:S01]  /*0c80*/  @!P4 FADD R0, R0, R11 ;  /* 0x0000000b0000c221 */ /* 0x004fe20000000000 */
[----:B------:R-:W-:-:S03]  /*0c90*/  ISETP.GE.AND P4, PT, R7, UR8, PT ;  /* 0x0000000807007c0c */ /* 0x000fc6000bf86270 */
[----:B---3--:R-:W-:Y:S01]  /*0ca0*/  @!P6 FADD R0, R0, R13 ;  /* 0x0000000d0000e221 */ /* 0x008fe20000000000 */
[----:B------:R-:W-:Y:S01]  /*0cb0*/  ISETP.GE.AND P6, PT, R6, UR8, PT ;  /* 0x0000000806007c0c */ /* 0x000fe2000bfc6270 */
[----:B------:R-:W-:-:S04]  /*0cc0*/  IMAD.WIDE R6, R7, 0x4, R2 ;  /* 0x0000000407067825 */ /* 0x000fc800078e0202 */
[----:B----4-:R-:W-:Y:S01]  /*0cd0*/  @!P5 FADD R0, R0, R15 ;  /* 0x0000000f0000d221 */ /* 0x010fe20000000000 */
[----:B------:R-:W-:-:S03]  /*0ce0*/  ISETP.GE.AND P5, PT, R10, UR8, PT ;  /* 0x000000080a007c0c */ /* 0x000fc6000bfa6270 */
[----:B------:R-:W2:Y:S01]  /*0cf0*/  @!P4 LDG.E R11, desc[UR6][R6.64+-0x8] ;  /* 0xfffff806060bc981 */ /* 0x000ea2000c1e1900 */
[----:B-----5:R-:W-:Y:S01]  /*0d00*/  @!P2 FADD R0, R0, R17 ;  /* 0x000000110000a221 */ /* 0x020fe20000000000 */
[----:B------:R-:W-:Y:S02]  /*0d10*/  ISETP.GE.AND P2, PT, R8, UR8, PT ;  /* 0x0000000808007c0c */ /* 0x000fe4000bf46270 */
[----:B------:R-:W3:Y:S01]  /*0d20*/  @!P6 LDG.E R13, desc[UR6][R6.64+-0x4] ;  /* 0xfffffc06060de981 */ /* 0x000ee2000c1e1900 */
[----:B------:R-:W-:Y:S01]  /*0d30*/  @!P3 FADD R0, R0, R19 ;  /* 0x000000130000b221 */ /* 0x000fe20000000000 */
[----:B------:R-:W-:Y:S01]  /*0d40*/  ISETP.GE.AND P3, PT, R9, UR8, PT ;  /* 0x0000000809007c0c */ /* 0x000fe2000bf66270 */
[----:B------:R-:W-:-:S03]  /*0d50*/  VIADD R8, R5, 0x31 ;  /* 0x0000003105087836 */ /* 0x000fc60000000000 */
[----:B------:R-:W4:Y:S01]  /*0d60*/  @!P5 LDG.E R15, desc[UR6][R6.64] ;  /* 0x00000006060fd981 */ /* 0x000f22000c1e1900 */
[----:B------:R-:W-:Y:S01]  /*0d70*/  IADD3 R10, PT, PT, R5, 0x32, RZ ;  /* 0x00000032050a7810 */ /* 0x000fe20007ffe0ff */
[----:B------:R-:W-:Y:S01]  /*0d80*/  @!P1 FADD R0, R0, R21 ;  /* 0x0000001500009221 */ /* 0x000fe20000000000 */
[----:B------:R-:W-:Y:S02]  /*0d90*/  ISETP.GE.AND P1, PT, R8, UR8, PT ;  /* 0x0000000808007c0c */ /* 0x000fe4000bf26270 */
[----:B------:R0:W5:Y:S01]  /*0da0*/  @!P2 LDG.E R17, desc[UR6][R6.64+0x4] ;  /* 0x000004060611a981 */ /* 0x000162000c1e1900 */
[----:B------:R-:W-:-:S04]  /*0db0*/  IMAD.WIDE R8, R9, 0x4, R2 ;  /* 0x0000000409087825 */ /* 0x000fc800078e0202 */
[----:B------:R-:W-:Y:S01]  /*0dc0*/  @!P0 FADD R0, R0, R23 ;  /* 0x0000001700008221 */ /* 0x000fe20000000000 */
[----:B------:R-:W-:Y:S01]  /*0dd0*/  ISETP.GE.AND P0, PT, R10, UR8, PT ;  /* 0x000000080a007c0c */ /* 0x000fe2000bf06270 */
[----:B------:R-:W5:Y:S04]  /*0de0*/  @!P3 LDG.E R19, desc[UR6][R8.64+-0x8] ;  /* 0xfffff8060813b981 */ /* 0x000f68000c1e1900 */
[----:B------:R-:W5:Y:S08]  /*0df0*/  @!P1 LDG.E R21, desc[UR6][R8.64+-0x4] ;  /* 0xfffffc0608159981 */ /* 0x000f70000c1e1900 */
[----:B------:R-:W5:Y:S01]  /*0e00*/  @!P0 LDG.E R23, desc[UR6][R8.64] ;  /* 0x0000000608178981 */ /* 0x000f62000c1e1900 */
[C---:B------:R-:W-:Y:S01]  /*0e10*/  IADD3 R10, PT, PT, R5.reuse, 0x33, RZ ;  /* 0x00000033050a7810 */ /* 0x040fe20007ffe0ff */
[C---:B0-----:R-:W-:Y:S01]  /*0e20*/  VIADD R7, R5.reuse, 0x34 ;  /* 0x0000003405077836 */ /* 0x041fe20000000000 */
[----:B------:R-:W-:-:S02]  /*0e30*/  IADD3 R6, PT, PT, R5, 0x35, RZ ;  /* 0x0000003505067810 */ /* 0x000fc40007ffe0ff */
[----:B------:R-:W-:Y:S01]  /*0e40*/  IADD3 R25, PT, PT, R5, 0x38, RZ ;  /* 0x0000003805197810 */ /* 0x000fe20007ffe0ff */
[----:B--2---:R-:W-:Y:S01]  /*0e50*/  @!P4 FADD R0, R0, R11 ;  /* 0x0000000b0000c221 */ /* 0x004fe20000000000 */
[----:B------:R-:W-:-:S03]  /*0e60*/  ISETP.GE.AND P4, PT, R10, UR8, PT ;  /* 0x000000080a007c0c */ /* 0x000fc6000bf86270 */
[----:B---3--:R-:W-:Y:S01]  /*0e70*/  @!P6 FADD R0, R0, R13 ;  /* 0x0000000d0000e221 */ /* 0x008fe20000000000 */
[----:B------:R-:W-:Y:S02]  /*0e80*/  ISETP.GE.AND P6, PT, R7, UR8, PT ;  /* 0x0000000807007c0c */ /* 0x000fe4000bfc6270 */
[----:B------:R-:W-:Y:S01]  /*0e90*/  IADD3 R10, PT, PT, R5, 0x36, RZ ;  /* 0x00000036050a7810 */ /* 0x000fe20007ffe0ff */
[----:B----4-:R-:W-:Y:S01]  /*0ea0*/  @!P5 FADD R0, R0, R15 ;  /* 0x0000000f0000d221 */ /* 0x010fe20000000000 */
[----:B------:R-:W-:Y:S01]  /*0eb0*/  ISETP.GE.AND P5, PT, R6, UR8, PT ;  /* 0x0000000806007c0c */ /* 0x000fe2000bfa6270 */
[----:B------:R-:W-:-:S04]  /*0ec0*/  IMAD.WIDE R6, R7, 0x4, R2 ;  /* 0x0000000407067825 */ /* 0x000fc800078e0202 */
[----:B------:R0:W2:Y:S01]  /*0ed0*/  @!P4 LDG.E R11, desc[UR6][R8.64+0x4] ;  /* 0x00000406080bc981 */ /* 0x0000a2000c1e1900 */
[----:B-----5:R-:W-:Y:S01]  /*0ee0*/  @!P2 FADD R0, R0, R17 ;  /* 0x000000110000a221 */ /* 0x020fe20000000000 */
[----:B------:R-:W-:Y:S01]  /*0ef0*/  ISETP.GE.AND P2, PT, R10, UR8, PT ;  /* 0x000000080a007c0c */ /* 0x000fe2000bf46270 */
[----:B------:R-:W-:Y:S01]  /*0f00*/  VIADD R10, R5, 0x37 ;  /* 0x00000037050a7836 */ /* 0x000fe20000000000 */
[----:B------:R-:W3:Y:S01]  /*0f10*/  @!P6 LDG.E R13, desc[UR6][R6.64+-0x8] ;  /* 0xfffff806060de981 */ /* 0x000ee2000c1e1900 */
[----:B------:R-:W-:-:S03]  /*0f20*/  @!P3 FADD R0, R0, R19 ;  /* 0x000000130000b221 */ /* 0x000fc60000000000 */
[----:B------:R-:W-:Y:S01]  /*0f30*/  ISETP.GE.AND P3, PT, R10, UR8, PT ;  /* 0x000000080a007c0c */ /* 0x000fe2000bf66270 */
[----:B------:R-:W4:Y:S01]  /*0f40*/  @!P5 LDG.E R15, desc[UR6][R6.64+-0x4] ;  /* 0xfffffc06060fd981 */ /* 0x000f22000c1e1900 */
[----:B------:R-:W-:Y:S01]  /*0f50*/  @!P1 FADD R0, R0, R21 ;  /* 0x0000001500009221 */ /* 0x000fe20000000000 */
[----:B------:R-:W-:-:S04]  /*0f60*/  ISETP.GE.AND P1, PT, R25, UR8, PT ;  /* 0x0000000819007c0c */ /* 0x000fc8000bf26270 */
[----:B------:R-:W5:Y:S01]  /*0f70*/  @!P2 LDG.E R17, desc[UR6][R6.64] ;  /* 0x000000060611a981 */ /* 0x000f62000c1e1900 */
[----:B0-----:R-:W-:Y:S01]  /*0f80*/  IADD3 R8, PT, PT, R5, 0x39, RZ ;  /* 0x0000003905087810 */ /* 0x001fe20007ffe0ff */
[----:B------:R-:W-:-:S03]  /*0f90*/  @!P0 FADD R0, R0, R23 ;  /* 0x0000001700008221 */ /* 0x000fc60000000000 */
[----:B------:R-:W-:Y:S01]  /*0fa0*/  ISETP.GE.AND P0, PT, R8, UR8, PT ;  /* 0x0000000808007c0c */ /* 0x000fe2000bf06270 */
[----:B------:R0:W5:Y:S01]  /*0fb0*/  @!P3 LDG.E R19, desc[UR6][R6.64+0x4] ;  /* 0x000004060613b981 */ /* 0x000162000c1e1900 */
[----:B------:R-:W-:-:S05]  /*0fc0*/  IMAD.WIDE R8, R25, 0x4, R2 ;  /* 0x0000000419087825 */ /* 0x000fca00078e0202 */
[----:B------:R-:W5:Y:S06]  /*0fd0*/  @!P1 LDG.E R21, desc[UR6][R8.64+-0x8] ;  /* 0xfffff80608159981 */ /* 0x000f6c000c1e1900 */
[----:B------:R-:W5:Y:S01]  /*0fe0*/  @!P0 LDG.E R23, desc[UR6][R8.64+-0x4] ;  /* 0xfffffc0608178981 */ /* 0x000f62000c1e1900 */
[C---:B------:R-:W-:Y:S01]  /*0ff0*/  VIADD R12, R5.reuse, 0x3a ;  /* 0x0000003a050c7836 */ /* 0x040fe20000000000 */
[C---:B------:R-:W-:Y:S01]  /*1000*/  IADD3 R10, PT, PT, R5.reuse, 0x3b, RZ ;  /* 0x0000003b050a7810 */ /* 0x040fe20007ffe0ff */
[C---:B0-----:R-:W-:Y:S02]  /*1010*/  VIADD R6, R5.reuse, 0x3d ;  /* 0x0000003d05067836 */ /* 0x041fe40000000000 */
[----:B------:R-:W-:-:S02]  /*1020*/  VIADD R25, R5, 0x40 ;  /* 0x0000004005197836 */ /* 0x000fc40000000000 */
        /* <DEDUP_REMOVED lines=8> */
[----:B------:R-:W-:Y:S01]  /*10b0*/  IADD3 R10, PT, PT, R5, 0x3e, RZ ;  /* 0x0000003e050a7810 */ /* 0x000fe20007ffe0ff */
        /* <DEDUP_REMOVED lines=17> */
[C---:B------:R-:W-:Y:S02]  /*11d0*/  IADD3 R10, PT, PT, R5.reuse, 0x41, RZ ;  /* 0x00000041050a7810 */ /* 0x040fe40007ffe0ff */
[C---:B0-----:R-:W-:Y:S02]  /*11e0*/  IADD3 R7, PT, PT, R5.reuse, 0x44, RZ ;  /* 0x0000004405077810 */ /* 0x041fe40007ffe0ff */
[----:B------:R-:W-:Y:S01]  /*11f0*/  IADD3 R6, PT, PT, R5, 0x45, RZ ;  /* 0x0000004505067810 */ /* 0x000fe20007ffe0ff */
[----:B--2---:R-:W-:Y:S01]  /*1200*/  @!P4 FADD R0, R0, R11 ;  /* 0x0000000b0000c221 */ /* 0x004fe20000000000 */
[----:B------:R-:W-:-:S02]  /*1210*/  ISETP.GE.AND P4, PT, R10, UR8, PT ;  /* 0x000000080a007c0c */ /* 0x000fc4000bf86270 */
[C---:B------:R-:W-:Y:S01]  /*1220*/  IADD3 R11, PT, PT, R5.reuse, 0x42, RZ ;  /* 0x00000042050b7810 */ /* 0x040fe20007ffe0ff */
[----:B------:R-:W-:Y:S02]  /*1230*/  VIADD R10, R5, 0x43 ;  /* 0x00000043050a7836 */ /* 0x000fe40000000000 */
        /* <DEDUP_REMOVED lines=10> */
[----:B------:R-:W-:Y:S01]  /*12e0*/  VIADD R10, R5, 0x46 ;  /* 0x00000046050a7836 */ /* 0x000fe20000000000 */
[----:B------:R0:W4:Y:S01]  /*12f0*/  @!P5 LDG.E R15, desc[UR6][R8.64+0x4] ;  /* 0x00000406080fd981 */ /* 0x000122000c1e1900 */
[----:B------:R-:W-:-:S04]  /*1300*/  IMAD.WIDE R6, R7, 0x4, R2 ;  /* 0x0000000407067825 */ /* 0x000fc800078e0202 */
[----:B------:R-:W-:Y:S01]  /*1310*/  @!P1 FADD R0, R0, R21 ;  /* 0x0000001500009221 */ /* 0x000fe20000000000 */
[----:B------:R-:W-:Y:S01]  /*1320*/  ISETP.GE.AND P1, PT, R10, UR8, PT ;  /* 0x000000080a007c0c */ /* 0x000fe2000bf26270 */
[----:B------:R-:W5:Y:S01]  /*1330*/  @!P2 LDG.E R17, desc[UR6][R6.64+-0x8] ;  /* 0xfffff8060611a981 */ /* 0x000f62000c1e1900 */
[----:B------:R-:W-:Y:S01]  /*1340*/  IADD3 R10, PT, PT, R5, 0x47, RZ ;  /* 0x00000047050a7810 */ /* 0x000fe20007ffe0ff */
[----:B------:R-:W-:-:S03]  /*1350*/  @!P0 FADD R0, R0, R23 ;  /* 0x0000001700008221 */ /* 0x000fc60000000000 */
[----:B------:R-:W-:Y:S01]  /*1360*/  ISETP.GE.AND P0, PT, R10, UR8, PT ;  /* 0x000000080a007c0c */ /* 0x000fe2000bf06270 */
[----:B------:R-:W5:Y:S06]  /*1370*/  @!P3 LDG.E R19, desc[UR6][R6.64+-0x4] ;  /* 0xfffffc060613b981 */ /* 0x000f6c000c1e1900 */
[----:B------:R-:W5:Y:S06]  /*1380*/  @!P1 LDG.E R21, desc[UR6][R6.64] ;  /* 0x0000000606159981 */ /* 0x000f6c000c1e1900 */
[----:B------:R1:W5:Y:S01]  /*1390*/  @!P0 LDG.E R23, desc[UR6][R6.64+0x4] ;  /* 0x0000040606178981 */ /* 0x000362000c1e1900 */
[C---:B0-----:R-:W-:Y:S01]  /*13a0*/  IADD3 R9, PT, PT, R5.reuse, 0x48, RZ ;  /* 0x0000004805097810 */ /* 0x041fe20007ffe0ff */
[C---:B------:R-:W-:Y:S01]  /*13b0*/  VIADD R8, R5.reuse, 0x49 ;  /* 0x0000004905087836 */ /* 0x040fe20000000000 */
[----:B------:R-:W-:-:S03]  /*13c0*/  IADD3 R10, PT, PT, R5, 0x4a, RZ ;  /* 0x0000004a050a7810 */ /* 0x000fc60007ffe0ff */
[----:B-1----:R-:W-:-:S04]  /*13d0*/  IMAD.WIDE R6, R9, 0x4, R2 ;  /* 0x0000000409067825 */ /* 0x002fc800078e0202 */
[----:B--2---:R-:W-:Y:S01]  /*13e0*/  @!P4 FADD R0, R0, R11 ;  /* 0x0000000b0000c221 */ /* 0x004fe20000000000 */
[----:B------:R-:W-:-:S03]  /*13f0*/  ISETP.GE.AND P4, PT, R9, UR8, PT ;  /* 0x0000000809007c0c */ /* 0x000fc6000bf86270 */
[----:B---3--:R-:W-:Y:S01]  /*1400*/  @!P6 FADD R0, R0, R13 ;  /* 0x0000000d0000e221 */ /* 0x008fe20000000000 */
[----:B------:R-:W-:Y:S02]  /*1410*/  ISETP.GE.AND P6, PT, R8, UR8, PT ;  /* 0x0000000808007c0c */ /* 0x000fe4000bfc6270 */
[C---:B------:R-:W-:Y:S01]  /*1420*/  IADD3 R8, PT, PT, R5.reuse, 0x4b, RZ ;  /* 0x0000004b05087810 */ /* 0x040fe20007ffe0ff */
[----:B----4-:R-:W-:Y:S01]  /*1430*/  @!P5 FADD R0, R0, R15 ;  /* 0x0000000f0000d221 */ /* 0x010fe20000000000 */
[----:B------:R-:W-:Y:S01]  /*1440*/  ISETP.GE.AND P5, PT, R10, UR8, PT ;  /* 0x000000080a007c0c */ /* 0x000fe2000bfa6270 */
[----:B------:R-:W-:-:S04]  /*1450*/  VIADD R9, R5, 0x4c ;  /* 0x0000004c05097836 */ /* 0x000fc80000000000 */
[----:B------:R-:W2:Y:S01]  /*1460*/  @!P4 LDG.E R11, desc[UR6][R6.64+-0x8] ;  /* 0xfffff806060bc981 */ /* 0x000ea2000c1e1900 */
[----:B-----5:R-:W-:Y:S01]  /*1470*/  @!P2 FADD R0, R0, R17 ;  /* 0x000000110000a221 */ /* 0x020fe20000000000 */
[----:B------:R-:W-:Y:S02]  /*1480*/  ISETP.GE.AND P2, PT, R8, UR8, PT ;  /* 0x0000000808007c0c */ /* 0x000fe4000bf46270 */
[----:B------:R-:W3:Y:S01]  /*1490*/  @!P6 LDG.E R13, desc[UR6][R6.64+-0x4] ;  /* 0xfffffc06060de981 */ /* 0x000ee2000c1e1900 */
[----:B------:R-:W-:Y:S01]  /*14a0*/  @!P3 FADD R0, R0, R19 ;  /* 0x000000130000b221 */ /* 0x000fe20000000000 */
[----:B------:R-:W-:Y:S02]  /*14b0*/  ISETP.GE.AND P3, PT, R9, UR8, PT ;  /* 0x0000000809007c0c */ /* 0x000fe4000bf66270 */
[----:B------:R-:W4:Y:S01]  /*14c0*/  @!P5 LDG.E R15, desc[UR6][R6.64] ;  /* 0x00000006060fd981 */ /* 0x000f22000c1e1900 */
[----:B------:R-:W-:Y:S01]  /*14d0*/  IADD3 R8, PT, PT, R5, 0x4d, RZ ;  /* 0x0000004d05087810 */ /* 0x000fe20007ffe0ff */
[----:B------:R-:W-:-:S03]  /*14e0*/  @!P1 FADD R0, R0, R21 ;  /* 0x0000001500009221 */ /* 0x000fc60000000000 */
[----:B------:R-:W-:Y:S02]  /*14f0*/  ISETP.GE.AND P1, PT, R8, UR8, PT ;  /* 0x0000000808007c0c */ /* 0x000fe4000bf26270 */
[----:B------:R0:W5:Y:S01]  /*1500*/  @!P2 LDG.E R17, desc[UR6][R6.64+0x4] ;  /* 0x000004060611a981 */ /* 0x000162000c1e1900 */
[----:B------:R-:W-:Y:S01]  /*1510*/  IMAD.WIDE R8, R9, 0x4, R2 ;  /* 0x0000000409087825 */ /* 0x000fe200078e0202 */
[----:B------:R-:W-:-:S03]  /*1520*/  IADD3 R10, PT, PT, R5, 0x4e, RZ ;  /* 0x0000004e050a7810 */ /* 0x000fc60007ffe0ff */
[----:B------:R-:W-:Y:S01]  /*1530*/  @!P0 FADD R0, R0, R23 ;  /* 0x0000001700008221 */ /* 0x000fe20000000000 */
[----:B------:R-:W-:Y:S01]  /*1540*/  ISETP.GE.AND P0, PT, R10, UR8, PT ;  /* 0x000000080a007c0c */ /* 0x000fe2000bf06270 */
[----:B------:R-:W5:Y:S04]  /*1550*/  @!P3 LDG.E R19, desc[UR6][R8.64+-0x8] ;  /* 0xfffff8060813b981 */ /* 0x000f68000c1e1900 */
[----:B------:R-:W5:Y:S08]  /*1560*/  @!P1 LDG.E R21, desc[UR6][R8.64+-0x4] ;  /* 0xfffffc0608159981 */ /* 0x000f70000c1e1900 */
[----:B------:R-:W5:Y:S01]  /*1570*/  @!P0 LDG.E R23, desc[UR6][R8.64] ;  /* 0x0000000608178981 */ /* 0x000f62000c1e1900 */
[C---:B------:R-:W-:Y:S01]  /*1580*/  VIADD R10, R5.reuse, 0x4f ;  /* 0x0000004f050a7836 */ /* 0x040fe20000000000 */
[----:B0-----:R-:W-:-:S02]  /*1590*/  IADD3 R7, PT, PT, R5, 0x50, RZ ;  /* 0x0000005005077810 */ /* 0x001fc40007ffe0ff */
[C---:B------:R-:W-:Y:S02]  /*15a0*/  IADD3 R6, PT, PT, R5.reuse, 0x51, RZ ;  /* 0x0000005105067810 */ /* 0x040fe40007ffe0ff */
[----:B------:R-:W-:Y:S01]  /*15b0*/  IADD3 R25, PT, PT, R5, 0x54, RZ ;  /* 0x0000005405197810 */ /* 0x000fe20007ffe0ff */
[----:B--2---:R-:W-:Y:S01]  /*15c0*/  @!P4 FADD R0, R0, R11 ;  /* 0x0000000b0000c221 */ /* 0x004fe20000000000 */
[----:B------:R-:W-:-:S03]  /*15d0*/  ISETP.GE.AND P4, PT, R10, UR8, PT ;  /* 0x000000080a007c0c */ /* 0x000fc6000bf86270 */
[----:B---3--:R-:W-:Y:S01]  /*15e0*/  @!P6 FADD R0, R0, R13 ;  /* 0x0000000d0000e221 */ /* 0x008fe20000000000 */
[----:B------:R-:W-:Y:S01]  /*15f0*/  ISETP.GE.AND P6, PT, R7, UR8, PT ;  /* 0x0000000807007c0c */ /* 0x000fe2000bfc6270 */
[----:B------:R-:W-:Y:S02]  /*1600*/  VIADD R10, R5, 0x52 ;  /* 0x00000052050a7836 */ /* 0x000fe40000000000 */
[----:B----4-:R-:W-:Y:S01]  /*1610*/  @!P5 FADD R0, R0, R15 ;  /* 0x0000000f0000d221 */ /* 0x010fe20000000000 */
[----:B------:R-:W-:Y:S01]  /*1620*/  ISETP.GE.AND P5, PT, R6, UR8, PT ;  /* 0x0000000806007c0c */ /* 0x000fe2000bfa6270 */
[----:B------:R-:W-:-:S04]  /*1630*/  IMAD.WIDE R6, R7, 0x4, R2 ;  /* 0x0000000407067825 */ /* 0x000fc800078e0202 */
[----:B------:R0:W2:Y:S01]  /*1640*/  @!P4 LDG.E R11, desc[UR6][R8.64+0x4] ;  /* 0x00000406080bc981 */ /* 0x0000a2000c1e1900 */
[----:B-----5:R-:W-:Y:S01]  /*1650*/  @!P2 FADD R0, R0, R17 ;  /* 0x000000110000a221 */ /* 0x020fe20000000000 */
[----:B------:R-:W-:Y:S02]  /*1660*/  ISETP.GE.AND P2, PT, R10, UR8, PT ;  /* 0x000000080a007c0c */ /* 0x000fe4000bf46270 */
[----:B------:R-:W3:Y:S01]  /*1670*/  @!P6 LDG.E R13, desc[UR6][R6.64+-0x8] ;  /* 0xfffff806060de981 */ /* 0x000ee2000c1e1900 */
[----:B------:R-:W-:Y:S01]  /*1680*/  IADD3 R10, PT, PT, R5, 0x53, RZ ;  /* 0x00000053050a7810 */ /* 0x000fe20007ffe0ff */
[----:B------:R-:W-:-:S03]  /*1690*/  @!P3 FADD R0, R0, R19 ;  /* 0x000000130000b221 */ /* 0x000fc60000000000 */
[----:B------:R-:W-:Y:S01]  /*16a0*/  ISETP.GE.AND P3, PT, R10, UR8, PT ;  /* 0x000000080a007c0c */ /* 0x000fe2000bf66270 */
[----:B------:R-:W4:Y:S01]  /*16b0*/  @!P5 LDG.E R15, desc[UR6][R6.64+-0x4] ;  /* 0xfffffc06060fd981 */ /* 0x000f22000c1e1900 */
[----:B------:R-:W-:Y:S02]  /*16c0*/  VIADD R10, R5, 0x55 ;  /* 0x00000055050a7836 */ /* 0x000fe40000000000 */
[----:B------:R-:W-:Y:S01]  /*16d0*/  @!P1 FADD R0, R0, R21 ;  /* 0x0000001500009221 */ /* 0x000fe20000000000 */
[C---:B------:R-:W-:Y:S01]  /*16e0*/  ISETP.GE.AND P1, PT, R25.reuse, UR8, PT ;  /* 0x0000000819007c0c */ /* 0x040fe2000bf26270 */
[----:B------:R-:W5:Y:S01]  /*16f0*/  @!P2 LDG.E R17, desc[UR6][R6.64] ;  /* 0x000000060611a981 */ /* 0x000f62000c1e1900 */
[----:B0-----:R-:W-:-:S04]  /*1700*/  IMAD.WIDE R8, R25, 0x4, R2 ;  /* 0x0000000419087825 */ /* 0x001fc800078e0202 */
[----:B------:R-:W-:Y:S01]  /*1710*/  @!P0 FADD R0, R0, R23 ;  /* 0x0000001700008221 */ /* 0x000fe20000000000 */
[----:B------:R-:W-:Y:S01]  /*1720*/  ISETP.GE.AND P0, PT, R10, UR8, PT ;  /* 0x000000080a007c0c */ /* 0x000fe2000bf06270 */
[----:B------:R0:W5:Y:S05]  /*1730*/  @!P3 LDG.E R19, desc[UR6][R6.64+0x4] ;  /* 0x000004060613b981 */ /* 0x00016a000c1e1900 */
[----:B------:R-:W5:Y:S07]  /*1740*/  @!P1 LDG.E R21, desc[UR6][R8.64+-0x8] ;  /* 0xfffff80608159981 */ /* 0x000f6e000c1e1900 */
[----:B------:R-:W5:Y:S01]  /*1750*/  @!P0 LDG.E R23, desc[UR6][R8.64+-0x4] ;  /* 0xfffffc0608178981 */ /* 0x000f62000c1e1900 */
[----:B------:R-:W-:-:S02]  /*1760*/  IADD3 R12, PT, PT, R5, 0x56, RZ ;  /* 0x00000056050c7810 */ /* 0x000fc40007ffe0ff */
[C---:B------:R-:W-:Y:S02]  /*1770*/  IADD3 R10, PT, PT, R5.reuse, 0x57, RZ ;  /* 0x00000057050a7810 */ /* 0x040fe40007ffe0ff */
[C---:B0-----:R-:W-:Y:S02]  /*1780*/  IADD3 R6, PT, PT, R5.reuse, 0x59, RZ ;  /* 0x0000005905067810 */ /* 0x041fe40007ffe0ff */
[C---:B------:R-:W-:Y:S02]  /*1790*/  IADD3 R7, PT, PT, R5.reuse, 0x5a, RZ ;  /* 0x0000005a05077810 */ /* 0x040fe40007ffe0ff */
[----:B------:R-:W-:Y:S01]  /*17a0*/  IADD3 R25, PT, PT, R5, 0x5c, RZ ;  /* 0x0000005c05197810 */ /* 0x000fe20007ffe0ff */
[----:B--2---:R-:W-:Y:S01]  /*17b0*/  @!P4 FADD R0, R0, R11 ;  /* 0x0000000b0000c221 */ /* 0x004fe20000000000 */
[----:B------:R-:W-:-:S03]  /*17c0*/  ISETP.GE.AND P4, PT, R12, UR8, PT ;  /* 0x000000080c007c0c */ /* 0x000fc6000bf86270 */
[----:B---3--:R-:W-:Y:S01]  /*17d0*/  @!P6 FADD R0, R0, R13 ;  /* 0x0000000d0000e221 */ /* 0x008fe20000000000 */
[----:B------:R-:W-:Y:S01]  /*17e0*/  VIADD R13, R5, 0x58 ;  /* 0x00000058050d7836 */ /* 0x000fe20000000000 */
[----:B------:R-:W-:Y:S02]  /*17f0*/  ISETP.GE.AND P6, PT, R10, UR8, PT ;  /* 0x000000080a007c0c */ /* 0x000fe4000bfc6270 */
[----:B----4-:R-:W-:Y:S02]  /*1800*/  @!P5 FADD R0, R0, R15 ;  /* 0x0000000f0000d221 */ /* 0x010fe40000000000 */
[----:B------:R-:W-:-:S04]  /*1810*/  ISETP.GE.AND P5, PT, R13, UR8, PT ;  /* 0x000000080d007c0c */ /* 0x000fc8000bfa6270 */
[----:B------:R-:W2:Y:S01]  /*1820*/  @!P4 LDG.E R11, desc[UR6][R8.64] ;  /* 0x00000006080bc981 */ /* 0x000ea2000c1e1900 */
[----:B-----5:R-:W-:Y:S01]  /*1830*/  @!P2 FADD R0, R0, R17 ;  /* 0x000000110000a221 */ /* 0x020fe20000000000 */
[----:B------:R-:W-:Y:S01]  /*1840*/  ISETP.GE.AND P2, PT, R6, UR8, PT ;  /* 0x0000000806007c0c */ /* 0x000fe2000bf46270 */
[----:B------:R-:W-:Y:S02]  /*1850*/  VIADD R10, R5, 0x5b ;  /* 0x0000005b050a7836 */ /* 0x000fe40000000000 */
[----:B------:R-:W-:Y:S01]  /*1860*/  @!P3 FADD R0, R0, R19 ;  /* 0x000000130000b221 */ /* 0x000fe20000000000 */
[----:B------:R-:W-:Y:S01]  /*1870*/  ISETP.GE.AND P3, PT, R7, UR8, PT ;  /* 0x0000000807007c0c */ /* 0x000fe2000bf66270 */
[----:B------:R-:W-:Y:S02]  /*1880*/  IMAD.WIDE R6, R13, 0x4, R2 ;  /* 0x000000040d067825 */ /* 0x000fe400078e0202 */
[----:B------:R0:W3:Y:S02]  /*1890*/  @!P6 LDG.E R13, desc[UR6][R8.64+0x4] ;  /* 0x00000406080de981 */ /* 0x0000e4000c1e1900 */
[----:B------:R-:W-:Y:S01]  /*18a0*/  @!P1 FADD R0, R0, R21 ;  /* 0x0000001500009221 */ /* 0x000fe20000000000 */
[----:B------:R-:W-:Y:S01]  /*18b0*/  ISETP.GE.AND P1, PT, R10, UR8, PT ;  /* 0x000000080a007c0c */ /* 0x000fe2000bf26270 */
[----:B------:R-:W4:Y:S04]  /*18c0*/  @!P5 LDG.E R15, desc[UR6][R6.64+-0x8] ;  /* 0xfffff806060fd981 */ /* 0x000f28000c1e1900 */
[----:B------:R-:W5:Y:S01]  /*18d0*/  @!P2 LDG.E R17, desc[UR6][R6.64+-0x4] ;  /* 0xfffffc060611a981 */ /* 0x000f62000c1e1900 */
[----:B------:R-:W-:Y:S01]  /*18e0*/  @!P0 FADD R0, R0, R23 ;  /* 0x0000001700008221 */ /* 0x000fe20000000000 */
[----:B------:R-:W-:-:S02]  /*18f0*/  ISETP.GE.AND P0, PT, R25, UR8, PT ;  /* 0x0000000819007c0c */ /* 0x000fc4000bf06270 */
[----:B------:R-:W5:Y:S01]  /*1900*/  @!P3 LDG.E R19, desc[UR6][R6.64] ;  /* 0x000000060613b981 */ /* 0x000f62000c1e1900 */
[----:B0-----:R-:W-:-:S03]  /*1910*/  IMAD.WIDE R8, R25, 0x4, R2 ;  /* 0x0000000419087825 */ /* 0x001fc600078e0202 */
[----:B------:R0:W5:Y:S07]  /*1920*/  @!P1 LDG.E R21, desc[UR6][R6.64+0x4] ;  /* 0x0000040606159981 */ /* 0x00016e000c1e1900 */
[----:B------:R-:W5:Y:S01]  /*1930*/  @!P0 LDG.E R23, desc[UR6][R8.64+-0x8] ;  /* 0xfffff80608178981 */ /* 0x000f62000c1e1900 */
[C---:B------:R-:W-:Y:S02]  /*1940*/  IADD3 R10, PT, PT, R5.reuse, 0x5d, RZ ;  /* 0x0000005d050a7810 */ /* 0x040fe40007ffe0ff */
[----:B0-----:R-:W-:-:S02]  /*1950*/  IADD3 R7, PT, PT, R5, 0x60, RZ ;  /* 0x0000006005077810 */ /* 0x001fc40007ffe0ff */
[----:B------:R-:W-:-:S03]  /*1960*/  IADD3 R6, PT, PT, R5, 0x62, RZ ;  /* 0x0000006205067810 */ /* 0x000fc60007ffe0ff */
[----:B------:R-:W-:-:S04]  /*1970*/  IMAD.WIDE R2, R7, 0x4, R2 ;  /* 0x0000000407027825 */ /* 0x000fc800078e0202 */
[----:B--2---:R-:W-:Y:S01]  /*1980*/  @!P4 FADD R0, R0, R11 ;  /* 0x0000000b0000c221 */ /* 0x004fe20000000000 */
[C---:B------:R-:W-:Y:S01]  /*1990*/  VIADD R11, R5.reuse, 0x5e ;  /* 0x0000005e050b7836 */ /* 0x040fe20000000000 */
[----:B------:R-:W-:Y:S02]  /*19a0*/  ISETP.GE.AND P4, PT, R10, UR8, PT ;  /* 0x000000080a007c0c */ /* 0x000fe4000bf86270 */
[----:B------:R-:W-:Y:S01]  /*19b0*/  IADD3 R10, PT, PT, R5, 0x5f, RZ ;  /* 0x0000005f050a7810 */ /* 0x000fe20007ffe0ff */
[----:B---3--:R-:W-:-:S04]  /*19c0*/  @!P6 FADD R0, R0, R13 ;  /* 0x0000000d0000e221 */ /* 0x008fc80000000000 */
[----:B----4-:R-:W-:Y:S01]  /*19d0*/  @!P5 FADD R0, R0, R15 ;  /* 0x0000000f0000d221 */ /* 0x010fe20000000000 */
[----:B------:R-:W-:Y:S02]  /*19e0*/  ISETP.GE.AND P5, PT, R11, UR8, PT ;  /* 0x000000080b007c0c */ /* 0x000fe4000bfa6270 */
[----:B------:R-:W-:Y:S01]  /*19f0*/  ISETP.GE.AND P6, PT, R7, UR8, PT ;  /* 0x0000000807007c0c */ /* 0x000fe2000bfc6270 */
[----:B-----5:R-:W-:Y:S01]  /*1a00*/  @!P2 FADD R0, R0, R17 ;  /* 0x000000110000a221 */ /* 0x020fe20000000000 */
[----:B------:R-:W-:Y:S01]  /*1a10*/  ISETP.GE.AND P2, PT, R10, UR8, PT ;  /* 0x000000080a007c0c */ /* 0x000fe2000bf46270 */
[----:B------:R-:W-:Y:S01]  /*1a20*/  VIADD R10, R5, 0x61 ;  /* 0x00000061050a7836 */ /* 0x000fe20000000000 */
[----:B------:R-:W2:Y:S01]  /*1a30*/  @!P4 LDG.E R11, desc[UR6][R8.64+-0x4] ;  /* 0xfffffc06080bc981 */ /* 0x000ea2000c1e1900 */
[----:B------:R-:W-:-:S03]  /*1a40*/  @!P3 FADD R0, R0, R19 ;  /* 0x000000130000b221 */ /* 0x000fc60000000000 */
[----:B------:R-:W-:Y:S01]  /*1a50*/  ISETP.GE.AND P3, PT, R10, UR8, PT ;  /* 0x000000080a007c0c */ /* 0x000fe2000bf66270 */
[----:B------:R-:W-:Y:S02]  /*1a60*/  @!P1 FADD R0, R0, R21 ;  /* 0x0000001500009221 */ /* 0x000fe40000000000 */
[----:B------:R-:W3:Y:S01]  /*1a70*/  @!P5 LDG.E R13, desc[UR6][R8.64] ;  /* 0x00000006080dd981 */ /* 0x000ee2000c1e1900 */
[----:B------:R-:W-:Y:S02]  /*1a80*/  ISETP.GE.AND P1, PT, R6, UR8, PT ;  /* 0x0000000806007c0c */ /* 0x000fe4000bf26270 */
[----:B------:R-:W-:Y:S01]  /*1a90*/  IADD3 R6, PT, PT, R5, 0x63, RZ ;  /* 0x0000006305067810 */ /* 0x000fe20007ffe0ff */
[----:B------:R-:W4:Y:S01]  /*1aa0*/  @!P6 LDG.E R15, desc[UR6][R2.64+-0x8] ;  /* 0xfffff806020fe981 */ /* 0x000f22000c1e1900 */
[----:B------:R-:W-:-:S03]  /*1ab0*/  @!P0 FADD R0, R0, R23 ;  /* 0x0000001700008221 */ /* 0x000fc60000000000 */
[----:B------:R-:W5:Y:S01]  /*1ac0*/  @!P2 LDG.E R5, desc[UR6][R8.64+0x4] ;  /* 0x000004060805a981 */ /* 0x000f62000c1e1900 */
[----:B------:R-:W-:Y:S02]  /*1ad0*/  ISETP.GE.AND P0, PT, R6, UR8, PT ;  /* 0x0000000806007c0c */ /* 0x000fe4000bf06270 */
[----:B------:R-:W0:Y:S01]  /*1ae0*/  LDC.64 R6, c[0x0][0x388] ;  /* 0x0000e200ff067b82 */ /* 0x000e220000000a00 */
[----:B------:R-:W4:Y:S04]  /*1af0*/  @!P3 LDG.E R17, desc[UR6][R2.64+-0x4] ;  /* 0xfffffc060211b981 */ /* 0x000f28000c1e1900 */
[----:B------:R-:W4:Y:S06]  /*1b00*/  @!P1 LDG.E R19, desc[UR6][R2.64] ;  /* 0x0000000602139981 */ /* 0x000f2c000c1e1900 */
[----:B------:R-:W4:Y:S01]  /*1b10*/  @!P0 LDG.E R21, desc[UR6][R2.64+0x4] ;  /* 0x0000040602158981 */ /* 0x000f22000c1e1900 */
[----:B--2---:R-:W-:-:S04]  /*1b20*/  @!P4 FADD R0, R0, R11 ;  /* 0x0000000b0000c221 */ /* 0x004fc80000000000 */
[----:B---3--:R-:W-:-:S04]  /*1b30*/  @!P5 FADD R0, R0, R13 ;  /* 0x0000000d0000d221 */ /* 0x008fc80000000000 */
[----:B-----5:R-:W-:-:S04]  /*1b40*/  @!P2 FADD R0, R0, R5 ;  /* 0x000000050000a221 */ /* 0x020fc80000000000 */
[----:B----4-:R-:W-:-:S04]  /*1b50*/  @!P6 FADD R0, R0, R15 ;  /* 0x0000000f0000e221 */ /* 0x010fc80000000000 */
[----:B------:R-:W-:-:S04]  /*1b60*/  @!P3 FADD R0, R0, R17 ;  /* 0x000000110000b221 */ /* 0x000fc80000000000 */
[----:B------:R-:W-:Y:S01]  /*1b70*/  @!P1 FADD R0, R0, R19 ;  /* 0x0000001300009221 */ /* 0x000fe20000000000 */
[----:B0-----:R-:W-:-:S04]  /*1b80*/  IMAD.WIDE R4, R4, 0x4, R6 ;  /* 0x0000000404047825 */ /* 0x001fc800078e0206 */
[----:B------:R-:W-:-:S05]  /*1b90*/  @!P0 FADD R0, R0, R21 ;  /* 0x0000001500008221 */ /* 0x000fca0000000000 */
[----:B------:R-:W-:Y:S01]  /*1ba0*/  STG.E desc[UR6][R4.64], R0 ;  /* 0x0000000004007986 */ /* 0x000fe2000c101906 */
[----:B------:R-:W-:Y:S05]  /*1bb0*/  EXIT ;  /* 0x000000000000794d */ /* 0x000fea0003800000 */
.L_x_0:
[----:B------:R-:W-:-:S00]  /*1bc0*/  BRA `(.L_x_0) ;  /* 0xfffffffc00fc7947 */ /* 0x000fc0000383ffff */
[----:B------:R-:W-:-:S00]  /*1bd0*/  NOP ;  /* 0x0000000000007918 */ /* 0x000fc00000000000 */
        /* <DEDUP_REMOVED lines=10> */
.L_x_1:


//--------------------- .nv.shared.reserved.0     --------------------------
	.section	.nv.shared.reserved.0,"aw",@nobits
	.weak		__nv_reservedSMEM_offset_0_alias
	.size		__nv_reservedSMEM_offset_0_alias, 0, 64
	.other		__nv_reservedSMEM_offset_0_alias,@"STO_CUDA_RESERVED_SHARED STV_DEFAULT"
__nv_reservedSMEM_offset_0_alias:
	.zero		0
	.zero		64


//--------------------- .nv.constant0._Z20localMemoryOptimizedPfS_i --------------------------
	.section	.nv.constant0._Z20localMemoryOptimizedPfS_i,"a",@progbits
	.sectionflags	@""
	.align	4
.nv.constant0._Z20localMemoryOptimizedPfS_i:
	.zero		916


//--------------------- SYMBOLS --------------------------

	.type		.nv.reservedSmem.offset0,@object
	.size		.nv.reservedSmem.offset0,0x4
